	.headerflags	@"EF_CUDA_TEXMODE_UNIFIED EF_CUDA_64BIT_ADDRESS EF_CUDA_ACCELERATORS EF_CUDA_SM90 EF_CUDA_VIRTUAL_SM(EF_CUDA_SM90)"
	.elftype	@"ET_EXEC"


//--------------------- .nv.info                  --------------------------
	.section	.nv.info,"",@"SHT_CUDA_INFO"
	.align	4


	//----- nvinfo : EIATTR_REGCOUNT
	.align		4
        /*0000*/ 	.byte	0x04, 0x2f
        /*0002*/ 	.short	(.L_3 - .L_2)
	.align		4
.L_2:
        /*0004*/ 	.word	index@(triton_poi_fused__native_batch_norm_legit_no_training_convolution_leaky_relu_15)
        /*0008*/ 	.word	0x00000016


	//----- nvinfo : EIATTR_MIN_STACK_SIZE
	.align		4
.L_3:
        /*000c*/ 	.byte	0x04, 0x12
        /*000e*/ 	.short	(.L_5 - .L_4)
	.align		4
.L_4:
        /*0010*/ 	.word	index@(triton_poi_fused__native_batch_norm_legit_no_training_convolution_leaky_relu_15)
        /*0014*/ 	.word	0x00000000


	//----- nvinfo : EIATTR_FRAME_SIZE
	.align		4
.L_5:
        /*0018*/ 	.byte	0x04, 0x11
        /*001a*/ 	.short	(.L_7 - .L_6)
	.align		4
.L_6:
        /*001c*/ 	.word	index@(triton_poi_fused__native_batch_norm_legit_no_training_convolution_leaky_relu_15)
        /*0020*/ 	.word	0x00000000


	//----- nvinfo : EIATTR_MIN_STACK_SIZE
	.align		4
.L_7:
        /*0024*/ 	.byte	0x04, 0x12
        /*0026*/ 	.short	(.L_9 - .L_8)
	.align		4
.L_8:
        /*0028*/ 	.word	index@(triton_poi_fused__native_batch_norm_legit_no_training_convolution_leaky_relu_15)
        /*002c*/ 	.word	0x00000000
.L_9:


//--------------------- .nv.info.triton_poi_fused__native_batch_norm_legit_no_training_convolution_leaky_relu_15 --------------------------
	.section	.nv.info.triton_poi_fused__native_batch_norm_legit_no_training_convolution_leaky_relu_15,"",@"SHT_CUDA_INFO"
	.sectionflags	@""
	.align	4


	//----- nvinfo : EIATTR_CUDA_API_VERSION
	.align		4
        /*0000*/ 	.byte	0x04, 0x37
        /*0002*/ 	.short	(.L_11 - .L_10)
.L_10:
        /*0004*/ 	.word	0x0000007c


	//----- nvinfo : EIATTR_KPARAM_INFO
	.align		4
.L_11:
        /*0008*/ 	.byte	0x04, 0x17
        /*000a*/ 	.short	(.L_13 - .L_12)
.L_12:
        /*000c*/ 	.word	0x00000000
        /*0010*/ 	.short	0x0007
        /*0012*/ 	.short	0x0038
        /*0014*/ 	.byte	0x00, 0xf0, 0x11, 0x00


	//----- nvinfo : EIATTR_KPARAM_INFO
	.align		4
.L_13:
        /*0018*/ 	.byte	0x04, 0x17
        /*001a*/ 	.short	(.L_15 - .L_14)
.L_14:
        /*001c*/ 	.word	0x00000000
        /*0020*/ 	.short	0x0006
        /*0022*/ 	.short	0x0030
        /*0024*/ 	.byte	0x00, 0xf4, 0x21, 0x00


	//----- nvinfo : EIATTR_KPARAM_INFO
	.align		4
.L_15:
        /*0028*/ 	.byte	0x04, 0x17
        /*002a*/ 	.short	(.L_17 - .L_16)
.L_16:
        /*002c*/ 	.word	0x00000000
        /*0030*/ 	.short	0x0005
        /*0032*/ 	.short	0x0028
        /*0034*/ 	.byte	0x00, 0xf4, 0x21, 0x00


	//----- nvinfo : EIATTR_KPARAM_INFO
	.align		4
.L_17:
        /*0038*/ 	.byte	0x04, 0x17
        /*003a*/ 	.short	(.L_19 - .L_18)
.L_18:
        /*003c*/ 	.word	0x00000000
        /*0040*/ 	.short	0x0004
        /*0042*/ 	.short	0x0020
        /*0044*/ 	.byte	0x00, 0xf4, 0x21, 0x00


	//----- nvinfo : EIATTR_KPARAM_INFO
	.align		4
.L_19:
        /*0048*/ 	.byte	0x04, 0x17
        /*004a*/ 	.short	(.L_21 - .L_20)
.L_20:
        /*004c*/ 	.word	0x00000000
        /*0050*/ 	.short	0x0003
        /*0052*/ 	.short	0x0018
        /*0054*/ 	.byte	0x00, 0xf4, 0x21, 0x00


	//----- nvinfo : EIATTR_KPARAM_INFO
	.align		4
.L_21:
        /*0058*/ 	.byte	0x04, 0x17
        /*005a*/ 	.short	(.L_23 - .L_22)
.L_22:
        /*005c*/ 	.word	0x00000000
        /*0060*/ 	.short	0x0002
        /*0062*/ 	.short	0x0010
        /*0064*/ 	.byte	0x00, 0xf4, 0x21, 0x00


	//----- nvinfo : EIATTR_KPARAM_INFO
	.align		4
.L_23:
        /*0068*/ 	.byte	0x04, 0x17
        /*006a*/ 	.short	(.L_25 - .L_24)
.L_24:
        /*006c*/ 	.word	0x00000000
        /*0070*/ 	.short	0x0001
        /*0072*/ 	.short	0x0008
        /*0074*/ 	.byte	0x00, 0xf4, 0x21, 0x00


	//----- nvinfo : EIATTR_KPARAM_INFO
	.align		4
.L_25:
        /*0078*/ 	.byte	0x04, 0x17
        /*007a*/ 	.short	(.L_27 - .L_26)
.L_26:
        /*007c*/ 	.word	0x00000000
        /*0080*/ 	.short	0x0000
        /*0082*/ 	.short	0x0000
        /*0084*/ 	.byte	0x00, 0xf4, 0x21, 0x00


	//----- nvinfo : EIATTR_SPARSE_MMA_MASK
	.align		4
.L_27:
        /*0088*/ 	.byte	0x03, 0x50
        /*008a*/ 	.short	0x0000


	//----- nvinfo : EIATTR_MAXREG_COUNT
	.align		4
        /*008c*/ 	.byte	0x03, 0x1b
        /*008e*/ 	.short	0x00ff


	//----- nvinfo : EIATTR_EXIT_INSTR_OFFSETS
	.align		4
        /*0090*/ 	.byte	0x04, 0x1c
        /*0092*/ 	.short	(.L_29 - .L_28)


	//   ....[0]....
.L_28:
        /*0094*/ 	.word	0x00000430


	//----- nvinfo : EIATTR_REQNTID
	.align		4
.L_29:
        /*0098*/ 	.byte	0x04, 0x10
        /*009a*/ 	.short	(.L_31 - .L_30)
.L_30:
        /*009c*/ 	.word	0x00000100
        /*00a0*/ 	.word	0x00000001
        /*00a4*/ 	.word	0x00000001


	//----- nvinfo : EIATTR_CBANK_PARAM_SIZE
	.align		4
.L_31:
        /*00a8*/ 	.byte	0x03, 0x19
        /*00aa*/ 	.short	0x003c


	//----- nvinfo : EIATTR_PARAM_CBANK
	.align		4
        /*00ac*/ 	.byte	0x04, 0x0a
        /*00ae*/ 	.short	(.L_33 - .L_32)
	.align		4
.L_32:
        /*00b0*/ 	.word	index@(.nv.constant0.triton_poi_fused__native_batch_norm_legit_no_training_convolution_leaky_relu_15)
        /*00b4*/ 	.short	0x0210
        /*00b6*/ 	.short	0x003c


	//----- nvinfo : EIATTR_SW_WAR
	.align		4
.L_33:
        /*00b8*/ 	.byte	0x04, 0x36
        /*00ba*/ 	.short	(.L_35 - .L_34)
.L_34:
        /*00bc*/ 	.word	0x00000008
.L_35:


//--------------------- .nv.callgraph             --------------------------
	.section	.nv.callgraph,"",@"SHT_CUDA_CALLGRAPH"
	.align	4
	.sectionentsize	8
	.align		4
        /*0000*/ 	.word	0x00000000
	.align		4
        /*0004*/ 	.word	0xffffffff
	.align		4
        /*0008*/ 	.word	0x00000000
	.align		4
        /*000c*/ 	.word	0xfffffffe
	.align		4
        /*0010*/ 	.word	0x00000000
	.align		4
        /*0014*/ 	.word	0xfffffffd
	.align		4
        /*0018*/ 	.word	0x00000000
	.align		4
        /*001c*/ 	.word	0xfffffffc


//--------------------- .nv.constant4             --------------------------
	.section	.nv.constant4,"a",@progbits
	.align	8
	.align		8
.nv.constant4:
        /*0000*/ 	.dword	_$_str
	.align		8
        /*0008*/ 	.dword	_$_str_$_2


//--------------------- .text.triton_poi_fused__native_batch_norm_legit_no_training_convolution_leaky_relu_15 --------------------------
	.section	.text.triton_poi_fused__native_batch_norm_legit_no_training_convolution_leaky_relu_15,"ax",@progbits
	.align	128
        .global         triton_poi_fused__native_batch_norm_legit_no_training_convolution_leaky_relu_15
        .type           triton_poi_fused__native_batch_norm_legit_no_training_convolution_leaky_relu_15,@function
        .size           triton_poi_fused__native_batch_norm_legit_no_training_convolution_leaky_relu_15,(.L_x_1 - triton_poi_fused__native_batch_norm_legit_no_training_convolution_leaky_relu_15)
        .other          triton_poi_fused__native_batch_norm_legit_no_training_convolution_leaky_relu_15,@"STO_CUDA_ENTRY STV_DEFAULT"
triton_poi_fused__native_batch_norm_legit_no_training_convolution_leaky_relu_15:
.text.triton_poi_fused__native_batch_norm_legit_no_training_convolution_leaky_relu_15:
[----:B------:R-:W-:Y:S01]  /*0000*/  LDC R1, c[0x0][0x28] ;  /* 0x00000a00ff017b82 */ /* 0x000fe20000000800 */
[----:B------:R-:W1:Y:S07]  /*0010*/  S2R R0, SR_TID.X ;  /* 0x0000000000007919 */ /* 0x000e6e0000002100 */
[----:B------:R-:W2:Y:S01]  /*0020*/  LDC.64 R4, c[0x0][0x230] ;  /* 0x00008c00ff047b82 */ /* 0x000ea20000000a00 */
[----:B------:R-:W-:Y:S01]  /*0030*/  ULDC.64 UR4, c[0x0][0x208] ;  /* 0x0000820000047ab9 */ /* 0x000fe20000000a00 */
[----:B------:R-:W3:Y:S06]  /*0040*/  S2R R7, SR_CTAID.X ;  /* 0x0000000000077919 */ /* 0x000eec0000002500 */
[----:B------:R-:W4:Y:S08]  /*0050*/  LDC.64 R12, c[0x0][0x220] ;  /* 0x00008800ff0c7b82 */ /* 0x000f300000000a00 */
[----:B------:R-:W5:Y:S08]  /*0060*/  LDC.64 R14, c[0x0][0x228] ;  /* 0x00008a00ff0e7b82 */ /* 0x000f700000000a00 */
[----:B------:R-:W5:Y:S01]  /*0070*/  LDC.64 R10, c[0x0][0x240] ;  /* 0x00009000ff0a7b82 */ /* 0x000f620000000a00 */
[----:B-1----:R-:W-:-:S07]  /*0080*/  SHF.L.U32 R0, R0, 0x1, RZ ;  /* 0x0000000100007819 */ /* 0x002fce00000006ff */
[----:B------:R-:W1:Y:S01]  /*0090*/  LDC.64 R16, c[0x0][0x238] ;  /* 0x00008e00ff107b82 */ /* 0x000e620000000a00 */
[----:B---3--:R-:W-:Y:S02]  /*00a0*/  SHF.R.S32.HI R3, RZ, 0x16, R7 ;  /* 0x00000016ff037819 */ /* 0x008fe40000011407 */
[----:B------:R-:W-:Y:S02]  /*00b0*/  LOP3.LUT R0, R0, 0x1fe, RZ, 0xc0, !PT ;  /* 0x000001fe00007812 */ /* 0x000fe400078ec0ff */
[----:B------:R-:W-:Y:S02]  /*00c0*/  SGXT R3, R3, 0x1 ;  /* 0x000000010303781a */ /* 0x000fe40000000200 */
[----:B------:R-:W-:-:S04]  /*00d0*/  LEA R0, R7, R0, 0x9 ;  /* 0x0000000007007211 */ /* 0x000fc800078e48ff */
[----:B------:R-:W-:-:S04]  /*00e0*/  LEA.HI R3, R3, R0, RZ, 0x6 ;  /* 0x0000000003037211 */ /* 0x000fc800078f30ff */
[----:B------:R-:W-:-:S04]  /*00f0*/  LOP3.LUT R3, R3, 0xffffffc0, RZ, 0xc0, !PT ;  /* 0xffffffc003037812 */ /* 0x000fc800078ec0ff */
[----:B------:R-:W-:Y:S02]  /*0100*/  IADD3 R8, R0, -R3, RZ ;  /* 0x8000000300087210 */ /* 0x000fe40007ffe0ff */
[----:B------:R-:W3:Y:S03]  /*0110*/  LDC.64 R2, c[0x0][0x210] ;  /* 0x00008400ff027b82 */ /* 0x000ee60000000a00 */
[----:B--2---:R-:W-:-:S06]  /*0120*/  IMAD.WIDE R4, R8, 0x4, R4 ;  /* 0x0000000408047825 */ /* 0x004fcc00078e0204 */
[----:B------:R-:W2:Y:S01]  /*0130*/  LDG.E.EL.64 R4, desc[UR4][R4.64] ;  /* 0x0000000404047981 */ /* 0x000ea2000c2e1b00 */
[----:B----4-:R-:W-:-:S04]  /*0140*/  IMAD.WIDE R12, R8, 0x4, R12 ;  /* 0x00000004080c7825 */ /* 0x010fc800078e020c */
[C---:B-----5:R-:W-:Y:S02]  /*0150*/  IMAD.WIDE R14, R8.reuse, 0x4, R14 ;  /* 0x00000004080e7825 */ /* 0x060fe400078e020e */
[----:B------:R-:W4:Y:S02]  /*0160*/  LDG.E.EL.64 R12, desc[UR4][R12.64] ;  /* 0x000000040c0c7981 */ /* 0x000f24000c2e1b00 */
[----:B0-----:R-:W-:Y:S02]  /*0170*/  IMAD.WIDE R10, R8, 0x4, R10 ;  /* 0x00000004080a7825 */ /* 0x001fe400078e020a */
[----:B------:R-:W5:Y:S02]  /*0180*/  LDG.E.EL.64 R14, desc[UR4][R14.64] ;  /* 0x000000040e0e7981 */ /* 0x000f64000c2e1b00 */
[----:B---3--:R-:W-:Y:S02]  /*0190*/  IMAD.WIDE R2, R0, 0x4, R2 ;  /* 0x0000000400027825 */ /* 0x008fe400078e0202 */
[----:B------:R-:W3:Y:S04]  /*01a0*/  LDG.E.EL.64 R10, desc[UR4][R10.64] ;  /* 0x000000040a0a7981 */ /* 0x000ee8000c2e1b00 */
[----:B------:R-:W4:Y:S01]  /*01b0*/  LDG.E.64 R6, desc[UR4][R2.64] ;  /* 0x0000000402067981 */ /* 0x000f22000c1e1b00 */
[----:B-1----:R-:W-:-:S05]  /*01c0*/  IMAD.WIDE R16, R8, 0x4, R16 ;  /* 0x0000000408107825 */ /* 0x002fca00078e0210 */
[----:B------:R-:W3:Y:S01]  /*01d0*/  LDG.E.EL.64 R8, desc[UR4][R16.64] ;  /* 0x0000000410087981 */ /* 0x000ee2000c2e1b00 */
[----:B--2---:R-:W-:Y:S01]  /*01e0*/  FADD R4, R4, 0.0010000000474974513054 ;  /* 0x3a83126f04047421 */ /* 0x004fe20000000000 */
[----:B------:R-:W-:-:S03]  /*01f0*/  FADD R5, R5, 0.0010000000474974513054 ;  /* 0x3a83126f05057421 */ /* 0x000fc60000000000 */
[----:B------:R-:W0:Y:S08]  /*0200*/  MUFU.SQRT R18, R4 ;  /* 0x0000000400127308 */ /* 0x000e300000002000 */
[----:B------:R-:W1:Y:S01]  /*0210*/  MUFU.SQRT R19, R5 ;  /* 0x0000000500137308 */ /* 0x000e620000002000 */
[C---:B0-----:R-:W-:Y:S02]  /*0220*/  FSETP.GT.AND P0, PT, R18.reuse, 8.50705917302346158658e+37, PT ;  /* 0x7e8000001200780b */ /* 0x041fe40003f04000 */
[----:B------:R-:W-:-:S02]  /*0230*/  FSETP.GEU.AND P2, PT, R18, 1.175494350822287508e-38, PT ;  /* 0x008000001200780b */ /* 0x000fc40003f4e000 */
[C---:B-1----:R-:W-:Y:S02]  /*0240*/  FSETP.GT.AND P1, PT, R19.reuse, 8.50705917302346158658e+37, PT ;  /* 0x7e8000001300780b */ /* 0x042fe40003f24000 */
[----:B------:R-:W-:-:S07]  /*0250*/  FSETP.GEU.AND P3, PT, R19, 1.175494350822287508e-38, PT ;  /* 0x008000001300780b */ /* 0x000fce0003f6e000 */
[----:B------:R-:W-:Y:S01]  /*0260*/  @P0 FMUL R18, R18, 0.25 ;  /* 0x3e80000012120820 */ /* 0x000fe20000400000 */
[----:B------:R-:W-:-:S03]  /*0270*/  HFMA2.MMA R4, -RZ, RZ, 1.625, 0 ;  /* 0x3e800000ff047435 */ /* 0x000fc600000001ff */
[----:B------:R-:W-:Y:S01]  /*0280*/  @!P2 FMUL R18, R18, 16777216 ;  /* 0x4b8000001212a820 */ /* 0x000fe20000400000 */
[----:B------:R-:W-:-:S04]  /*0290*/  @P1 FMUL R19, R19, 0.25 ;  /* 0x3e80000013131820 */ /* 0x000fc80000400000 */
[----:B------:R-:W-:Y:S01]  /*02a0*/  @!P3 FMUL R19, R19, 16777216 ;  /* 0x4b8000001313b820 */ /* 0x000fe20000400000 */
[----:B------:R-:W0:Y:S01]  /*02b0*/  MUFU.RCP R18, R18 ;  /* 0x0000001200127308 */ /* 0x000e220000001000 */
[----:B------:R-:W-:-:S07]  /*02c0*/  FSEL R5, R4, 1, P0 ;  /* 0x3f80000004057808 */ /* 0x000fce0000000000 */
[----:B------:R-:W1:Y:S01]  /*02d0*/  MUFU.RCP R19, R19 ;  /* 0x0000001300137308 */ /* 0x000e620000001000 */
[----:B------:R-:W-:Y:S01]  /*02e0*/  FSEL R4, R4, 1, P1 ;  /* 0x3f80000004047808 */ /* 0x000fe20000800000 */
[----:B------:R-:W-:Y:S01]  /*02f0*/  @!P2 FMUL R5, R5, 16777216 ;  /* 0x4b8000000505a820 */ /* 0x000fe20000400000 */
[----:B----4-:R-:W-:Y:S01]  /*0300*/  FADD R6, R6, R12 ;  /* 0x0000000c06067221 */ /* 0x010fe20000000000 */
[----:B------:R-:W-:Y:S02]  /*0310*/  FADD R7, R7, R13 ;  /* 0x0000000d07077221 */ /* 0x000fe40000000000 */
[----:B------:R-:W-:Y:S01]  /*0320*/  @!P3 FMUL R4, R4, 16777216 ;  /* 0x4b8000000404b820 */ /* 0x000fe20000400000 */
[----:B0-----:R-:W-:Y:S01]  /*0330*/  FMUL R13, R18, R5 ;  /* 0x00000005120d7220 */ /* 0x001fe20000400000 */
[----:B-----5:R-:W-:Y:S01]  /*0340*/  FADD R14, -R14, R6 ;  /* 0x000000060e0e7221 */ /* 0x020fe20000000100 */
[----:B------:R-:W-:Y:S01]  /*0350*/  FADD R15, -R15, R7 ;  /* 0x000000070f0f7221 */ /* 0x000fe20000000100 */
[----:B-1----:R-:W-:-:S02]  /*0360*/  FMUL R12, R19, R4 ;  /* 0x00000004130c7220 */ /* 0x002fc40000400000 */
[----:B------:R-:W0:Y:S01]  /*0370*/  LDC.64 R4, c[0x0][0x218] ;  /* 0x00008600ff047b82 */ /* 0x000e220000000a00 */
[----:B------:R-:W-:Y:S01]  /*0380*/  FMUL R13, R14, R13 ;  /* 0x0000000d0e0d7220 */ /* 0x000fe20000400000 */
[----:B------:R-:W-:-:S03]  /*0390*/  FMUL R12, R15, R12 ;  /* 0x0000000c0f0c7220 */ /* 0x000fc60000400000 */
[----:B---3--:R-:W-:Y:S01]  /*03a0*/  FFMA R8, R8, R13, R10 ;  /* 0x0000000d08087223 */ /* 0x008fe2000000000a */
[----:B------:R-:W-:-:S04]  /*03b0*/  FFMA R9, R9, R12, R11 ;  /* 0x0000000c09097223 */ /* 0x000fc8000000000b */
[C---:B------:R-:W-:Y:S02]  /*03c0*/  FSETP.GT.AND P0, PT, R8.reuse, RZ, PT ;  /* 0x000000ff0800720b */ /* 0x040fe40003f04000 */
[----:B------:R-:W-:Y:S01]  /*03d0*/  FSETP.GT.AND P1, PT, R9, RZ, PT ;  /* 0x000000ff0900720b */ /* 0x000fe20003f24000 */
[----:B------:R-:W-:Y:S10]  /*03e0*/  STG.E.64 desc[UR4][R2.64], R6 ;  /* 0x0000000602007986 */ /* 0x000ff4000c101b04 */
[----:B------:R-:W-:Y:S01]  /*03f0*/  @!P0 FMUL R8, R8, 0.10000000149011611938 ;  /* 0x3dcccccd08088820 */ /* 0x000fe20000400000 */
[----:B0-----:R-:W-:-:S04]  /*0400*/  IMAD.WIDE R4, R0, 0x4, R4 ;  /* 0x0000000400047825 */ /* 0x001fc800078e0204 */
[----:B------:R-:W-:-:S05]  /*0410*/  @!P1 FMUL R9, R9, 0.10000000149011611938 ;  /* 0x3dcccccd09099820 */ /* 0x000fca0000400000 */
[----:B------:R-:W-:Y:S01]  /*0420*/  STG.E.64 desc[UR4][R4.64], R8 ;  /* 0x0000000804007986 */ /* 0x000fe2000c101b04 */
[----:B------:R-:W-:Y:S05]  /*0430*/  EXIT ;  /* 0x000000000000794d */ /* 0x000fea0003800000 */
.L_x_0:
[----:B------:R-:W-:-:S00]  /*0440*/  BRA `(.L_x_0) ;  /* 0xfffffffc00fc7947 */ /* 0x000fc0000383ffff */
[----:B------:R-:W-:-:S00]  /*0450*/  NOP ;  /* 0x0000000000007918 */ /* 0x000fc00000000000 */
        /* <DEDUP_REMOVED lines=10> */
.L_x_1:


//--------------------- .nv.global.init           --------------------------
	.section	.nv.global.init,"aw",@progbits
.nv.global.init:
	.type		_$_str,@object
	.size		_$_str,(_$_str_$_2 - _$_str)
_$_str:
        /*0000*/ 	.byte	0x5f, 0x5f, 0x43, 0x55, 0x44, 0x41, 0x5f, 0x46, 0x54, 0x5a, 0x00
	.type		_$_str_$_2,@object
	.size		_$_str_$_2,(.L_1 - _$_str_$_2)
_$_str_$_2:
        /*000b*/ 	.byte	0x5f, 0x5f, 0x43, 0x55, 0x44, 0x41, 0x5f, 0x50, 0x52, 0x45, 0x43, 0x5f, 0x53, 0x51, 0x52, 0x54
        /*001b*/ 	.byte	0x00
.L_1:


//--------------------- .nv.constant0.triton_poi_fused__native_batch_norm_legit_no_training_convolution_leaky_relu_15 --------------------------
	.section	.nv.constant0.triton_poi_fused__native_batch_norm_legit_no_training_convolution_leaky_relu_15,"a",@progbits
	.sectionflags	@""
	.align	4
.nv.constant0.triton_poi_fused__native_batch_norm_legit_no_training_convolution_leaky_relu_15:
	.zero		588
